//
// Generated by NVIDIA NVVM Compiler
//
// Compiler Build ID: CL-36424714
// Cuda compilation tools, release 13.0, V13.0.88
// Based on NVVM 20.0.0
//

.version 9.0
.target sm_100
.address_size 64

	// .globl	_Z15VectorAddKernelPfS_S_i
.extern .func  (.param .b32 func_retval0) vprintf
(
	.param .b64 vprintf_param_0,
	.param .b64 vprintf_param_1
)
;
.global .align 1 .b8 $str[63] = {65, 83, 83, 69, 82, 84, 73, 79, 78, 32, 70, 65, 73, 76, 69, 68, 58, 32, 37, 102, 32, 33, 61, 32, 37, 102, 32, 40, 100, 105, 102, 102, 58, 32, 37, 102, 44, 32, 116, 111, 108, 101, 114, 97, 110, 99, 101, 58, 32, 37, 102, 41, 32, 97, 116, 32, 37, 115, 58, 37, 100, 10};
.global .align 1 .b8 $str$1[27] = {47, 116, 109, 112, 47, 115, 97, 115, 115, 95, 99, 117, 95, 54, 111, 107, 107, 57, 51, 57, 113, 47, 107, 46, 99, 117};

.visible .entry _Z15VectorAddKernelPfS_S_i(
	.param .u64 .ptr .align 1 _Z15VectorAddKernelPfS_S_i_param_0,
	.param .u64 .ptr .align 1 _Z15VectorAddKernelPfS_S_i_param_1,
	.param .u64 .ptr .align 1 _Z15VectorAddKernelPfS_S_i_param_2,
	.param .u32 _Z15VectorAddKernelPfS_S_i_param_3
)
{
	.reg .pred 	%p<2>;
	.reg .b32 	%r<6>;
	.reg .b32 	%f<4>;
	.reg .b64 	%rd<11>;

	ld.param.u64 	%rd1, [_Z15VectorAddKernelPfS_S_i_param_0];
	ld.param.u64 	%rd2, [_Z15VectorAddKernelPfS_S_i_param_1];
	ld.param.u64 	%rd3, [_Z15VectorAddKernelPfS_S_i_param_2];
	ld.param.u32 	%r2, [_Z15VectorAddKernelPfS_S_i_param_3];
	mov.u32 	%r3, %ntid.x;
	mov.u32 	%r4, %ctaid.x;
	mov.u32 	%r5, %tid.x;
	mad.lo.s32 	%r1, %r3, %r4, %r5;
	setp.ge.s32 	%p1, %r1, %r2;
	@%p1 bra 	$L__BB0_2;
	cvta.to.global.u64 	%rd4, %rd1;
	cvta.to.global.u64 	%rd5, %rd2;
	cvta.to.global.u64 	%rd6, %rd3;
	mul.wide.s32 	%rd7, %r1, 4;
	add.s64 	%rd8, %rd4, %rd7;
	ld.global.f32 	%f1, [%rd8];
	add.s64 	%rd9, %rd5, %rd7;
	ld.global.f32 	%f2, [%rd9];
	add.f32 	%f3, %f1, %f2;
	add.s64 	%rd10, %rd6, %rd7;
	st.global.f32 	[%rd10], %f3;
$L__BB0_2:
	ret;

}
	// .globl	_Z23CompareFloatArrayKernelPfS_fi
.visible .entry _Z23CompareFloatArrayKernelPfS_fi(
	.param .u64 .ptr .align 1 _Z23CompareFloatArrayKernelPfS_fi_param_0,
	.param .u64 .ptr .align 1 _Z23CompareFloatArrayKernelPfS_fi_param_1,
	.param .f32 _Z23CompareFloatArrayKernelPfS_fi_param_2,
	.param .u32 _Z23CompareFloatArrayKernelPfS_fi_param_3
)
{
	.local .align 8 .b8 	__local_depot1[48];
	.reg .b64 	%SP;
	.reg .b64 	%SPL;
	.reg .pred 	%p<3>;
	.reg .b32 	%r<9>;
	.reg .b32 	%f<6>;
	.reg .b64 	%rd<14>;
	.reg .b64 	%fd<5>;

	mov.u64 	%SPL, __local_depot1;
	cvta.local.u64 	%SP, %SPL;
	ld.param.u64 	%rd1, [_Z23CompareFloatArrayKernelPfS_fi_param_0];
	ld.param.u64 	%rd2, [_Z23CompareFloatArrayKernelPfS_fi_param_1];
	ld.param.f32 	%f4, [_Z23CompareFloatArrayKernelPfS_fi_param_2];
	ld.param.u32 	%r2, [_Z23CompareFloatArrayKernelPfS_fi_param_3];
	mov.u32 	%r3, %ntid.x;
	mov.u32 	%r4, %ctaid.x;
	mov.u32 	%r5, %tid.x;
	mad.lo.s32 	%r1, %r3, %r4, %r5;
	setp.ge.s32 	%p1, %r1, %r2;
	@%p1 bra 	$L__BB1_3;
	cvta.to.global.u64 	%rd3, %rd1;
	cvta.to.global.u64 	%rd4, %rd2;
	mul.wide.s32 	%rd5, %r1, 4;
	add.s64 	%rd6, %rd3, %rd5;
	ld.global.f32 	%f1, [%rd6];
	add.s64 	%rd7, %rd4, %rd5;
	ld.global.f32 	%f2, [%rd7];
	sub.f32 	%f5, %f1, %f2;
	abs.f32 	%f3, %f5;
	setp.ltu.f32 	%p2, %f3, %f4;
	@%p2 bra 	$L__BB1_3;
	add.u64 	%rd8, %SP, 0;
	add.u64 	%rd9, %SPL, 0;
	cvt.f64.f32 	%fd1, %f1;
	cvt.f64.f32 	%fd2, %f2;
	cvt.f64.f32 	%fd3, %f3;
	cvt.f64.f32 	%fd4, %f4;
	st.local.f64 	[%rd9], %fd1;
	st.local.f64 	[%rd9+8], %fd2;
	st.local.f64 	[%rd9+16], %fd3;
	st.local.f64 	[%rd9+24], %fd4;
	mov.u64 	%rd10, $str$1;
	cvta.global.u64 	%rd11, %rd10;
	st.local.u64 	[%rd9+32], %rd11;
	mov.b32 	%r6, 31;
	st.local.u32 	[%rd9+40], %r6;
	mov.u64 	%rd12, $str;
	cvta.global.u64 	%rd13, %rd12;
	{ // callseq 0, 0
	.param .b64 param0;
	st.param.b64 	[param0], %rd13;
	.param .b64 param1;
	st.param.b64 	[param1], %rd8;
	.param .b32 retval0;
	call.uni (retval0), 
	vprintf, 
	(
	param0, 
	param1
	);
	ld.param.b32 	%r7, [retval0];
	} // callseq 0
	// begin inline asm
	trap;
	// end inline asm
$L__BB1_3:
	ret;

}


// ===== COMPILED SASS (sm_100) =====

	.target	sm_100

	.elftype	@"ET_EXEC"


//--------------------- .note.nv.tkinfo           --------------------------
	.section	.note.nv.tkinfo,"",@"SHT_NOTE"
	.sectionflags	@"SHF_NOTE_NV_TKINFO"
	.tkinfo
        /*0018*/ 	.word	0x00000002
        /*0030*/ 	.string	""
        /*0030*/ 	.string	"ptxas"
        /*0030*/ 	.string	"Cuda compilation tools, release 13.0, V13.0.88"
        /*0030*/ 	.string	"Build cuda_13.0.r13.0/compiler.36424714_0"
        /*0030*/ 	.string	"-arch sm_100 -m 64 "



//--------------------- .note.nv.cuinfo           --------------------------
	.section	.note.nv.cuinfo,"",@"SHT_NOTE"
	.sectionflags	@"SHF_NOTE_NV_CUINFO"
        /*0018*/ 	.short	0x0002
        /*001a*/ 	.short	0x0064
        /*001c*/ 	.short	0x0082
	.zero		2


//--------------------- .nv.info                  --------------------------
	.section	.nv.info,"",@"SHT_CUDA_INFO"
	.align	4


	//----- nvinfo : EIATTR_REGCOUNT
	.align		4
        /*0000*/ 	.byte	0x04, 0x2f
        /*0002*/ 	.short	(.L_3 - .L_2)
	.align		4
.L_2:
        /*0004*/ 	.word	index@(_Z15VectorAddKernelPfS_S_i)
        /*0008*/ 	.word	0x0000000c


	//----- nvinfo : EIATTR_FRAME_SIZE
	.align		4
.L_3:
        /*000c*/ 	.byte	0x04, 0x11
        /*000e*/ 	.short	(.L_5 - .L_4)
	.align		4
.L_4:
        /*0010*/ 	.word	index@(_Z15VectorAddKernelPfS_S_i)
        /*0014*/ 	.word	0x00000000


	//----- nvinfo : EIATTR_REGCOUNT
	.align		4
.L_5:
        /*0018*/ 	.byte	0x04, 0x2f
        /*001a*/ 	.short	(.L_7 - .L_6)
	.align		4
.L_6:
        /*001c*/ 	.word	index@(_Z23CompareFloatArrayKernelPfS_fi)
        /*0020*/ 	.word	0x00000018


	//----- nvinfo : EIATTR_FRAME_SIZE
	.align		4
.L_7:
        /*0024*/ 	.byte	0x04, 0x11
        /*0026*/ 	.short	(.L_9 - .L_8)
	.align		4
.L_8:
        /*0028*/ 	.word	index@(_Z23CompareFloatArrayKernelPfS_fi)
        /*002c*/ 	.word	0x00000030


	//----- nvinfo : EIATTR_MIN_STACK_SIZE
	.align		4
.L_9:
        /*0030*/ 	.byte	0x04, 0x12
        /*0032*/ 	.short	(.L_11 - .L_10)
	.align		4
.L_10:
        /*0034*/ 	.word	index@(_Z23CompareFloatArrayKernelPfS_fi)
        /*0038*/ 	.word	0x00000030


	//----- nvinfo : EIATTR_MIN_STACK_SIZE
	.align		4
.L_11:
        /*003c*/ 	.byte	0x04, 0x12
        /*003e*/ 	.short	(.L_13 - .L_12)
	.align		4
.L_12:
        /*0040*/ 	.word	index@(_Z15VectorAddKernelPfS_S_i)
        /*0044*/ 	.word	0x00000000
.L_13:


//--------------------- .nv.compat                --------------------------
	.section	.nv.compat,"",@"SHT_CUDA_COMPAT_INFO"
	.align	4
        /*0000*/ 	.byte	0x02, 0x09, 0x00, 0x00, 0x02, 0x02, 0x01, 0x00, 0x02, 0x05, 0x05, 0x00, 0x03, 0x07, 0x01, 0x01
        /*0010*/ 	.byte	0x02, 0x03, 0x00, 0x00, 0x02, 0x06, 0x01, 0x00, 0x04, 0x0b, 0x08, 0x00, 0x09, 0x00, 0x00, 0x00
        /*0020*/ 	.byte	0x00, 0x00, 0x00, 0x00


//--------------------- .nv.info._Z23CompareFloatArrayKernelPfS_fi --------------------------
	.section	.nv.info._Z23CompareFloatArrayKernelPfS_fi,"",@"SHT_CUDA_INFO"
	.sectionflags	@""
	.align	4


	//----- nvinfo : EIATTR_CUDA_API_VERSION
	.align		4
        /*0000*/ 	.byte	0x04, 0x37
        /*0002*/ 	.short	(.L_15 - .L_14)
.L_14:
        /*0004*/ 	.word	0x00000082


	//----- nvinfo : EIATTR_KPARAM_INFO
	.align		4
.L_15:
        /*0008*/ 	.byte	0x04, 0x17
        /*000a*/ 	.short	(.L_17 - .L_16)
.L_16:
        /*000c*/ 	.word	0x00000000
        /*0010*/ 	.short	0x0003
        /*0012*/ 	.short	0x0014
        /*0014*/ 	.byte	0x00, 0xf0, 0x11, 0x00


	//----- nvinfo : EIATTR_KPARAM_INFO
	.align		4
.L_17:
        /*0018*/ 	.byte	0x04, 0x17
        /*001a*/ 	.short	(.L_19 - .L_18)
.L_18:
        /*001c*/ 	.word	0x00000000
        /*0020*/ 	.short	0x0002
        /*0022*/ 	.short	0x0010
        /*0024*/ 	.byte	0x00, 0xf0, 0x11, 0x00


	//----- nvinfo : EIATTR_KPARAM_INFO
	.align		4
.L_19:
        /*0028*/ 	.byte	0x04, 0x17
        /*002a*/ 	.short	(.L_21 - .L_20)
.L_20:
        /*002c*/ 	.word	0x00000000
        /*0030*/ 	.short	0x0001
        /*0032*/ 	.short	0x0008
        /*0034*/ 	.byte	0x00, 0xf5, 0x21, 0x00


	//----- nvinfo : EIATTR_KPARAM_INFO
	.align		4
.L_21:
        /*0038*/ 	.byte	0x04, 0x17
        /*003a*/ 	.short	(.L_23 - .L_22)
.L_22:
        /*003c*/ 	.word	0x00000000
        /*0040*/ 	.short	0x0000
        /*0042*/ 	.short	0x0000
        /*0044*/ 	.byte	0x00, 0xf5, 0x21, 0x00


	//----- nvinfo : EIATTR_SPARSE_MMA_MASK
	.align		4
.L_23:
        /*0048*/ 	.byte	0x03, 0x50
        /*004a*/ 	.short	0x0000


	//----- nvinfo : EIATTR_MAXREG_COUNT
	.align		4
        /*004c*/ 	.byte	0x03, 0x1b
        /*004e*/ 	.short	0x00ff


	//----- nvinfo : EIATTR_EXTERNS
	.align		4
        /*0050*/ 	.byte	0x04, 0x0f
        /*0052*/ 	.short	(.L_25 - .L_24)


	//   ....[0]....
	.align		4
.L_24:
        /*0054*/ 	.word	index@(vprintf)


	//----- nvinfo : EIATTR_MERCURY_ISA_VERSION
	.align		4
.L_25:
        /*0058*/ 	.byte	0x03, 0x5f
        /*005a*/ 	.short	0x0101


	//----- nvinfo : EIATTR_VRC_CTA_INIT_COUNT
	.align		4
        /*005c*/ 	.byte	0x02, 0x4a
	.zero		1
	.zero		1


	//----- nvinfo : EIATTR_SYSCALL_OFFSETS
	.align		4
        /*0060*/ 	.byte	0x04, 0x46
        /*0062*/ 	.short	(.L_27 - .L_26)


	//   ....[0]....
.L_26:
        /*0064*/ 	.word	0x000002a0


	//----- nvinfo : EIATTR_EXIT_INSTR_OFFSETS
	.align		4
.L_27:
        /*0068*/ 	.byte	0x04, 0x1c
        /*006a*/ 	.short	(.L_29 - .L_28)


	//   ....[0]....
.L_28:
        /*006c*/ 	.word	0x000000c0


	//   ....[1]....
        /*0070*/ 	.word	0x00000170


	//----- nvinfo : EIATTR_CRS_STACK_SIZE
	.align		4
.L_29:
        /*0074*/ 	.byte	0x04, 0x1e
        /*0076*/ 	.short	(.L_31 - .L_30)
.L_30:
        /*0078*/ 	.word	0x00000000


	//----- nvinfo : EIATTR_CBANK_PARAM_SIZE
	.align		4
.L_31:
        /*007c*/ 	.byte	0x03, 0x19
        /*007e*/ 	.short	0x0018


	//----- nvinfo : EIATTR_PARAM_CBANK
	.align		4
        /*0080*/ 	.byte	0x04, 0x0a
        /*0082*/ 	.short	(.L_33 - .L_32)
	.align		4
.L_32:
        /*0084*/ 	.word	index@(.nv.constant0._Z23CompareFloatArrayKernelPfS_fi)
        /*0088*/ 	.short	0x0380
        /*008a*/ 	.short	0x0018


	//----- nvinfo : EIATTR_SW_WAR
	.align		4
.L_33:
        /*008c*/ 	.byte	0x04, 0x36
        /*008e*/ 	.short	(.L_35 - .L_34)
.L_34:
        /*0090*/ 	.word	0x00000008
.L_35:


//--------------------- .nv.info._Z15VectorAddKernelPfS_S_i --------------------------
	.section	.nv.info._Z15VectorAddKernelPfS_S_i,"",@"SHT_CUDA_INFO"
	.sectionflags	@""
	.align	4


	//----- nvinfo : EIATTR_CUDA_API_VERSION
	.align		4
        /*0000*/ 	.byte	0x04, 0x37
        /*0002*/ 	.short	(.L_37 - .L_36)
.L_36:
        /*0004*/ 	.word	0x00000082


	//----- nvinfo : EIATTR_KPARAM_INFO
	.align		4
.L_37:
        /*0008*/ 	.byte	0x04, 0x17
        /*000a*/ 	.short	(.L_39 - .L_38)
.L_38:
        /*000c*/ 	.word	0x00000000
        /*0010*/ 	.short	0x0003
        /*0012*/ 	.short	0x0018
        /*0014*/ 	.byte	0x00, 0xf0, 0x11, 0x00


	//----- nvinfo : EIATTR_KPARAM_INFO
	.align		4
.L_39:
        /*0018*/ 	.byte	0x04, 0x17
        /*001a*/ 	.short	(.L_41 - .L_40)
.L_40:
        /*001c*/ 	.word	0x00000000
        /*0020*/ 	.short	0x0002
        /*0022*/ 	.short	0x0010
        /*0024*/ 	.byte	0x00, 0xf5, 0x21, 0x00


	//----- nvinfo : EIATTR_KPARAM_INFO
	.align		4
.L_41:
        /*0028*/ 	.byte	0x04, 0x17
        /*002a*/ 	.short	(.L_43 - .L_42)
.L_42:
        /*002c*/ 	.word	0x00000000
        /*0030*/ 	.short	0x0001
        /*0032*/ 	.short	0x0008
        /*0034*/ 	.byte	0x00, 0xf5, 0x21, 0x00


	//----- nvinfo : EIATTR_KPARAM_INFO
	.align		4
.L_43:
        /*0038*/ 	.byte	0x04, 0x17
        /*003a*/ 	.short	(.L_45 - .L_44)
.L_44:
        /*003c*/ 	.word	0x00000000
        /*0040*/ 	.short	0x0000
        /*0042*/ 	.short	0x0000
        /*0044*/ 	.byte	0x00, 0xf5, 0x21, 0x00


	//----- nvinfo : EIATTR_SPARSE_MMA_MASK
	.align		4
.L_45:
        /*0048*/ 	.byte	0x03, 0x50
        /*004a*/ 	.short	0x0000


	//----- nvinfo : EIATTR_MAXREG_COUNT
	.align		4
        /*004c*/ 	.byte	0x03, 0x1b
        /*004e*/ 	.short	0x00ff


	//----- nvinfo : EIATTR_MERCURY_ISA_VERSION
	.align		4
        /*0050*/ 	.byte	0x03, 0x5f
        /*0052*/ 	.short	0x0101


	//----- nvinfo : EIATTR_VRC_CTA_INIT_COUNT
	.align		4
        /*0054*/ 	.byte	0x02, 0x4a
	.zero		1
	.zero		1


	//----- nvinfo : EIATTR_EXIT_INSTR_OFFSETS
	.align		4
        /*0058*/ 	.byte	0x04, 0x1c
        /*005a*/ 	.short	(.L_47 - .L_46)


	//   ....[0]....
.L_46:
        /*005c*/ 	.word	0x00000070


	//   ....[1]....
        /*0060*/ 	.word	0x00000130


	//----- nvinfo : EIATTR_CBANK_PARAM_SIZE
	.align		4
.L_47:
        /*0064*/ 	.byte	0x03, 0x19
        /*0066*/ 	.short	0x001c


	//----- nvinfo : EIATTR_PARAM_CBANK
	.align		4
        /*0068*/ 	.byte	0x04, 0x0a
        /*006a*/ 	.short	(.L_49 - .L_48)
	.align		4
.L_48:
        /*006c*/ 	.word	index@(.nv.constant0._Z15VectorAddKernelPfS_S_i)
        /*0070*/ 	.short	0x0380
        /*0072*/ 	.short	0x001c


	//----- nvinfo : EIATTR_SW_WAR
	.align		4
.L_49:
        /*0074*/ 	.byte	0x04, 0x36
        /*0076*/ 	.short	(.L_51 - .L_50)
.L_50:
        /*0078*/ 	.word	0x00000008
.L_51:


//--------------------- .nv.callgraph             --------------------------
	.section	.nv.callgraph,"",@"SHT_CUDA_CALLGRAPH"
	.align	4
	.sectionentsize	8
	.align		4
        /*0000*/ 	.word	0x00000000
	.align		4
        /*0004*/ 	.word	0xffffffff
	.align		4
        /*0008*/ 	.word	index@(_Z23CompareFloatArrayKernelPfS_fi)
	.align		4
        /*000c*/ 	.word	index@(vprintf)
	.align		4
        /*0010*/ 	.word	0x00000000
	.align		4
        /*0014*/ 	.word	0xfffffffe
	.align		4
        /*0018*/ 	.word	0x00000000
	.align		4
        /*001c*/ 	.word	0xfffffffd
	.align		4
        /*0020*/ 	.word	0x00000000
	.align		4
        /*0024*/ 	.word	0xfffffffc


//--------------------- .nv.constant4             --------------------------
	.section	.nv.constant4,"a",@progbits
	.align	8
	.align		8
.nv.constant4:
        /*0000*/ 	.dword	vprintf
	.align		8
        /*0008*/ 	.dword	$str
	.align		8
        /*0010*/ 	.dword	$str$1


//--------------------- .text._Z23CompareFloatArrayKernelPfS_fi --------------------------
	.section	.text._Z23CompareFloatArrayKernelPfS_fi,"ax",@progbits
	.align	128
        .global         _Z23CompareFloatArrayKernelPfS_fi
        .type           _Z23CompareFloatArrayKernelPfS_fi,@function
        .size           _Z23CompareFloatArrayKernelPfS_fi,(.L_x_3 - _Z23CompareFloatArrayKernelPfS_fi)
        .other          _Z23CompareFloatArrayKernelPfS_fi,@"STO_CUDA_ENTRY STV_DEFAULT"
_Z23CompareFloatArrayKernelPfS_fi:
.text._Z23CompareFloatArrayKernelPfS_fi:
[----:B------:R-:W0:Y:S01]  /*0000*/  LDC R1, c[0x0][0x37c] ;  /* 0x0000df00ff017b82 */ /* 0x000e220000000800 */
[----:B------:R-:W1:Y:S01]  /*0010*/  S2R R9, SR_CTAID.X ;  /* 0x0000000000097919 */ /* 0x000e620000002500 */
[----:B------:R-:W2:Y:S01]  /*0020*/  LDCU UR5, c[0x0][0x2fc] ;  /* 0x00005f80ff0577ac */ /* 0x000ea20008000800 */
[----:B0-----:R-:W-:Y:S01]  /*0030*/  VIADD R1, R1, 0xffffffd0 ;  /* 0xffffffd001017836 */ /* 0x001fe20000000000 */
[----:B------:R-:W1:Y:S01]  /*0040*/  S2R R0, SR_TID.X ;  /* 0x0000000000007919 */ /* 0x000e620000002100 */
[----:B------:R-:W1:Y:S01]  /*0050*/  LDCU UR6, c[0x0][0x360] ;  /* 0x00006c00ff0677ac */ /* 0x000e620008000800 */
[----:B------:R-:W0:Y:S01]  /*0060*/  LDCU UR7, c[0x0][0x394] ;  /* 0x00007280ff0777ac */ /* 0x000e220008000800 */
[----:B------:R-:W3:Y:S02]  /*0070*/  LDCU UR4, c[0x0][0x2f8] ;  /* 0x00005f00ff0477ac */ /* 0x000ee40008000800 */
[----:B---3--:R-:W-:-:S04]  /*0080*/  IADD3 R6, P1, PT, R1, UR4, RZ ;  /* 0x0000000401067c10 */ /* 0x008fc8000ff3e0ff */
[----:B--2---:R-:W-:Y:S01]  /*0090*/  IADD3.X R7, PT, PT, RZ, UR5, RZ, P1, !PT ;  /* 0x00000005ff077c10 */ /* 0x004fe20008ffe4ff */
[----:B-1----:R-:W-:-:S05]  /*00a0*/  IMAD R9, R9, UR6, R0 ;  /* 0x0000000609097c24 */ /* 0x002fca000f8e0200 */
[----:B0-----:R-:W-:-:S13]  /*00b0*/  ISETP.GE.AND P0, PT, R9, UR7, PT ;  /* 0x0000000709007c0c */ /* 0x001fda000bf06270 */
[----:B------:R-:W-:Y:S05]  /*00c0*/  @P0 EXIT ;  /* 0x000000000000094d */ /* 0x000fea0003800000 */
[----:B------:R-:W0:Y:S01]  /*00d0*/  LDC.64 R2, c[0x0][0x380] ;  /* 0x0000e000ff027b82 */ /* 0x000e220000000a00 */
[----:B------:R-:W1:Y:S07]  /*00e0*/  LDCU.64 UR4, c[0x0][0x358] ;  /* 0x00006b00ff0477ac */ /* 0x000e6e0008000a00 */
[----:B------:R-:W2:Y:S01]  /*00f0*/  LDC.64 R4, c[0x0][0x388] ;  /* 0x0000e200ff047b82 */ /* 0x000ea20000000a00 */
[----:B0-----:R-:W-:-:S06]  /*0100*/  IMAD.WIDE R2, R9, 0x4, R2 ;  /* 0x0000000409027825 */ /* 0x001fcc00078e0202 */
[----:B-1----:R-:W3:Y:S01]  /*0110*/  LDG.E R2, desc[UR4][R2.64] ;  /* 0x0000000402027981 */ /* 0x002ee2000c1e1900 */
[----:B--2---:R-:W-:-:S06]  /*0120*/  IMAD.WIDE R4, R9, 0x4, R4 ;  /* 0x0000000409047825 */ /* 0x004fcc00078e0204 */
[----:B------:R-:W3:Y:S01]  /*0130*/  LDG.E R5, desc[UR4][R4.64] ;  /* 0x0000000404057981 */ /* 0x000ee2000c1e1900 */
[----:B------:R-:W0:Y:S01]  /*0140*/  LDCU UR4, c[0x0][0x390] ;  /* 0x00007200ff0477ac */ /* 0x000e220008000800 */
[----:B---3--:R-:W-:-:S05]  /*0150*/  FADD R10, R2, -R5 ;  /* 0x80000005020a7221 */ /* 0x008fca0000000000 */
[----:B0-----:R-:W-:-:S13]  /*0160*/  FSETP.GE.AND P0, PT, |R10|, UR4, PT ;  /* 0x000000040a007c0b */ /* 0x001fda000bf06200 */
[----:B------:R-:W-:Y:S05]  /*0170*/  @!P0 EXIT ;  /* 0x000000000000894d */ /* 0x000fea0003800000 */
[----:B------:R-:W0:Y:S01]  /*0180*/  LDC.64 R16, c[0x4][0x10] ;  /* 0x01000400ff107b82 */ /* 0x000e220000000a00 */
[----:B------:R-:W1:Y:S01]  /*0190*/  F2F.F64.F32 R2, R2 ;  /* 0x0000000200027310 */ /* 0x000e620000201800 */
[----:B------:R-:W-:Y:S01]  /*01a0*/  IMAD.MOV.U32 R18, RZ, RZ, 0x1f ;  /* 0x0000001fff127424 */ /* 0x000fe200078e00ff */
[----:B------:R-:W-:-:S04]  /*01b0*/  MOV R0, 0x0 ;  /* 0x0000000000007802 */ /* 0x000fc80000000f00 */
[----:B------:R2:W-:Y:S01]  /*01c0*/  STL [R1+0x28], R18 ;  /* 0x0000281201007387 */ /* 0x0005e20000100800 */
[----:B------:R2:W3:Y:S01]  /*01d0*/  LDC.64 R14, c[0x4][R0] ;  /* 0x01000000000e7b82 */ /* 0x0004e20000000a00 */
[----:B------:R-:W4:Y:S02]  /*01e0*/  F2F.F64.F32 R8, R5 ;  /* 0x0000000500087310 */ /* 0x000f240000201800 */
[----:B-1----:R2:W-:Y:S06]  /*01f0*/  STL.64 [R1], R2 ;  /* 0x0000000201007387 */ /* 0x0025ec0000100a00 */
[----:B------:R-:W1:Y:S01]  /*0200*/  F2F.F64.F32 R10, |R10| ;  /* 0x4000000a000a7310 */ /* 0x000e620000201800 */
[----:B----4-:R2:W-:Y:S07]  /*0210*/  STL.64 [R1+0x8], R8 ;  /* 0x0000080801007387 */ /* 0x0105ee0000100a00 */
[----:B------:R-:W4:Y:S01]  /*0220*/  F2F.F64.F32 R12, UR4 ;  /* 0x00000004000c7d10 */ /* 0x000f220008201800 */
[----:B------:R-:W5:Y:S01]  /*0230*/  LDCU.64 UR4, c[0x4][0x8] ;  /* 0x01000100ff0477ac */ /* 0x000f620008000a00 */
[----:B0-----:R2:W-:Y:S04]  /*0240*/  STL.64 [R1+0x20], R16 ;  /* 0x0000201001007387 */ /* 0x0015e80000100a00 */
[----:B-1----:R2:W-:Y:S04]  /*0250*/  STL.64 [R1+0x10], R10 ;  /* 0x0000100a01007387 */ /* 0x0025e80000100a00 */
[----:B----4-:R2:W-:Y:S01]  /*0260*/  STL.64 [R1+0x18], R12 ;  /* 0x0000180c01007387 */ /* 0x0105e20000100a00 */
[----:B-----5:R-:W-:Y:S01]  /*0270*/  MOV R4, UR4 ;  /* 0x0000000400047c02 */ /* 0x020fe20008000f00 */
[----:B---3--:R-:W-:-:S07]  /*0280*/  IMAD.U32 R5, RZ, RZ, UR5 ;  /* 0x00000005ff057e24 */ /* 0x008fce000f8e00ff */
[----:B------:R-:W-:-:S07]  /*0290*/  LEPC R20, `(.L_x_0) ;  /* 0x000000001014794e */ /* 0x000fce0000000000 */
[----:B--2---:R-:W-:Y:S05]  /*02a0*/  CALL.ABS.NOINC R14 ;  /* 0x000000000e007343 */ /* 0x004fea0003c00000 */
.L_x_0:
[----:B------:R-:W-:Y:S05]  /*02b0*/  BPT.TRAP 0x1 ;  /* 0x000000040000795c */ /* 0x000fea0000300000 */
.L_x_1:
[----:B------:R-:W-:-:S00]  /*02c0*/  BRA `(.L_x_1) ;  /* 0xfffffffc00fc7947 */ /* 0x000fc0000383ffff */
[----:B------:R-:W-:-:S00]  /*02d0*/  NOP ;  /* 0x0000000000007918 */ /* 0x000fc00000000000 */
        /* <DEDUP_REMOVED lines=10> */
.L_x_3:


//--------------------- .text._Z15VectorAddKernelPfS_S_i --------------------------
	.section	.text._Z15VectorAddKernelPfS_S_i,"ax",@progbits
	.align	128
        .global         _Z15VectorAddKernelPfS_S_i
        .type           _Z15VectorAddKernelPfS_S_i,@function
        .size           _Z15VectorAddKernelPfS_S_i,(.L_x_4 - _Z15VectorAddKernelPfS_S_i)
        .other          _Z15VectorAddKernelPfS_S_i,@"STO_CUDA_ENTRY STV_DEFAULT"
_Z15VectorAddKernelPfS_S_i:
.text._Z15VectorAddKernelPfS_S_i:
[----:B------:R-:W-:Y:S01]  /*0000*/  LDC R1, c[0x0][0x37c] ;  /* 0x0000df00ff017b82 */ /* 0x000fe20000000800 */
[----:B------:R-:W0:Y:S01]  /*0010*/  S2R R9, SR_CTAID.X ;  /* 0x0000000000097919 */ /* 0x000e220000002500 */
[----:B------:R-:W0:Y:S01]  /*0020*/  LDCU UR4, c[0x0][0x360] ;  /* 0x00006c00ff0477ac */ /* 0x000e220008000800 */
[----:B------:R-:W0:Y:S01]  /*0030*/  S2R R0, SR_TID.X ;  /* 0x0000000000007919 */ /* 0x000e220000002100 */
[----:B------:R-:W1:Y:S01]  /*0040*/  LDCU UR5, c[0x0][0x398] ;  /* 0x00007300ff0577ac */ /* 0x000e620008000800 */
[----:B0-----:R-:W-:-:S05]  /*0050*/  IMAD R9, R9, UR4, R0 ;  /* 0x0000000409097c24 */ /* 0x001fca000f8e0200 */
[----:B-1----:R-:W-:-:S13]  /*0060*/  ISETP.GE.AND P0, PT, R9, UR5, PT ;  /* 0x0000000509007c0c */ /* 0x002fda000bf06270 */
[----:B------:R-:W-:Y:S05]  /*0070*/  @P0 EXIT ;  /* 0x000000000000094d */ /* 0x000fea0003800000 */
[----:B------:R-:W0:Y:S01]  /*0080*/  LDC.64 R2, c[0x0][0x380] ;  /* 0x0000e000ff027b82 */ /* 0x000e220000000a00 */
[----:B------:R-:W1:Y:S07]  /*0090*/  LDCU.64 UR4, c[0x0][0x358] ;  /* 0x00006b00ff0477ac */ /* 0x000e6e0008000a00 */
[----:B------:R-:W2:Y:S08]  /*00a0*/  LDC.64 R4, c[0x0][0x388] ;  /* 0x0000e200ff047b82 */ /* 0x000eb00000000a00 */
[----:B------:R-:W3:Y:S01]  /*00b0*/  LDC.64 R6, c[0x0][0x390] ;  /* 0x0000e400ff067b82 */ /* 0x000ee20000000a00 */
[----:B0-----:R-:W-:-:S06]  /*00c0*/  IMAD.WIDE R2, R9, 0x4, R2 ;  /* 0x0000000409027825 */ /* 0x001fcc00078e0202 */
[----:B-1----:R-:W4:Y:S01]  /*00d0*/  LDG.E R2, desc[UR4][R2.64] ;  /* 0x0000000402027981 */ /* 0x002f22000c1e1900 */
[----:B--2---:R-:W-:-:S06]  /*00e0*/  IMAD.WIDE R4, R9, 0x4, R4 ;  /* 0x0000000409047825 */ /* 0x004fcc00078e0204 */
[----:B------:R-:W4:Y:S01]  /*00f0*/  LDG.E R5, desc[UR4][R4.64] ;  /* 0x0000000404057981 */ /* 0x000f22000c1e1900 */
[----:B---3--:R-:W-:-:S04]  /*0100*/  IMAD.WIDE R6, R9, 0x4, R6 ;  /* 0x0000000409067825 */ /* 0x008fc800078e0206 */
[----:B----4-:R-:W-:-:S05]  /*0110*/  FADD R9, R2, R5 ;  /* 0x0000000502097221 */ /* 0x010fca0000000000 */
[----:B------:R-:W-:Y:S01]  /*0120*/  STG.E desc[UR4][R6.64], R9 ;  /* 0x0000000906007986 */ /* 0x000fe2000c101904 */
[----:B------:R-:W-:Y:S05]  /*0130*/  EXIT ;  /* 0x000000000000794d */ /* 0x000fea0003800000 */
.L_x_2:
        /* <DEDUP_REMOVED lines=12> */
.L_x_4:


//--------------------- .nv.global.init           --------------------------
	.section	.nv.global.init,"aw",@progbits
.nv.global.init:
	.type		$str$1,@object
	.size		$str$1,($str - $str$1)
$str$1:
        /*0000*/ 	.byte	0x2f, 0x74, 0x6d, 0x70, 0x2f, 0x73, 0x61, 0x73, 0x73, 0x5f, 0x63, 0x75, 0x5f, 0x36, 0x6f, 0x6b
        /*0010*/ 	.byte	0x6b, 0x39, 0x33, 0x39, 0x71, 0x2f, 0x6b, 0x2e, 0x63, 0x75, 0x00
	.type		$str,@object
	.size		$str,(.L_0 - $str)
$str:
        /*001b*/ 	.byte	0x41, 0x53, 0x53, 0x45, 0x52, 0x54, 0x49, 0x4f, 0x4e, 0x20, 0x46, 0x41, 0x49, 0x4c, 0x45, 0x44
        /*002b*/ 	.byte	0x3a, 0x20, 0x25, 0x66, 0x20, 0x21, 0x3d, 0x20, 0x25, 0x66, 0x20, 0x28, 0x64, 0x69, 0x66, 0x66
        /*003b*/ 	.byte	0x3a, 0x20, 0x25, 0x66, 0x2c, 0x20, 0x74, 0x6f, 0x6c, 0x65, 0x72, 0x61, 0x6e, 0x63, 0x65, 0x3a
        /*004b*/ 	.byte	0x20, 0x25, 0x66, 0x29, 0x20, 0x61, 0x74, 0x20, 0x25, 0x73, 0x3a, 0x25, 0x64, 0x0a, 0x00
.L_0:


//--------------------- .nv.shared.reserved.0     --------------------------
	.section	.nv.shared.reserved.0,"aw",@nobits
	.weak		__nv_reservedSMEM_offset_0_alias
	.size		__nv_reservedSMEM_offset_0_alias, 0, 64
	.other		__nv_reservedSMEM_offset_0_alias,@"STO_CUDA_RESERVED_SHARED STV_DEFAULT"
__nv_reservedSMEM_offset_0_alias:
	.zero		0
	.zero		64


//--------------------- .nv.constant0._Z23CompareFloatArrayKernelPfS_fi --------------------------
	.section	.nv.constant0._Z23CompareFloatArrayKernelPfS_fi,"a",@progbits
	.sectionflags	@""
	.align	4
.nv.constant0._Z23CompareFloatArrayKernelPfS_fi:
	.zero		920


//--------------------- .nv.constant0._Z15VectorAddKernelPfS_S_i --------------------------
	.section	.nv.constant0._Z15VectorAddKernelPfS_S_i,"a",@progbits
	.sectionflags	@""
	.align	4
.nv.constant0._Z15VectorAddKernelPfS_S_i:
	.zero		924


//--------------------- SYMBOLS --------------------------

	.type		.nv.reservedSmem.offset0,@object
	.size		.nv.reservedSmem.offset0,0x4
	.type		vprintf,@function
